	.headerflags	@"EF_CUDA_TEXMODE_UNIFIED EF_CUDA_64BIT_ADDRESS EF_CUDA_ACCELERATORS EF_CUDA_SM90 EF_CUDA_VIRTUAL_SM(EF_CUDA_SM90)"
	.elftype	@"ET_EXEC"


//--------------------- .nv.info                  --------------------------
	.section	.nv.info,"",@"SHT_CUDA_INFO"
	.align	4


	//----- nvinfo : EIATTR_REGCOUNT
	.align		4
        /*0000*/ 	.byte	0x04, 0x2f
        /*0002*/ 	.short	(.L_1 - .L_0)
	.align		4
.L_0:
        /*0004*/ 	.word	index@(triton_poi_fused__unsafe_index_leaky_relu_2)
        /*0008*/ 	.word	0x00000012


	//----- nvinfo : EIATTR_MIN_STACK_SIZE
	.align		4
.L_1:
        /*000c*/ 	.byte	0x04, 0x12
        /*000e*/ 	.short	(.L_3 - .L_2)
	.align		4
.L_2:
        /*0010*/ 	.word	index@(triton_poi_fused__unsafe_index_leaky_relu_2)
        /*0014*/ 	.word	0x00000000


	//----- nvinfo : EIATTR_FRAME_SIZE
	.align		4
.L_3:
        /*0018*/ 	.byte	0x04, 0x11
        /*001a*/ 	.short	(.L_5 - .L_4)
	.align		4
.L_4:
        /*001c*/ 	.word	index@(triton_poi_fused__unsafe_index_leaky_relu_2)
        /*0020*/ 	.word	0x00000000


	//----- nvinfo : EIATTR_MIN_STACK_SIZE
	.align		4
.L_5:
        /*0024*/ 	.byte	0x04, 0x12
        /*0026*/ 	.short	(.L_7 - .L_6)
	.align		4
.L_6:
        /*0028*/ 	.word	index@(triton_poi_fused__unsafe_index_leaky_relu_2)
        /*002c*/ 	.word	0x00000000
.L_7:


//--------------------- .nv.info.triton_poi_fused__unsafe_index_leaky_relu_2 --------------------------
	.section	.nv.info.triton_poi_fused__unsafe_index_leaky_relu_2,"",@"SHT_CUDA_INFO"
	.sectionflags	@""
	.align	4


	//----- nvinfo : EIATTR_CUDA_API_VERSION
	.align		4
        /*0000*/ 	.byte	0x04, 0x37
        /*0002*/ 	.short	(.L_9 - .L_8)
.L_8:
        /*0004*/ 	.word	0x0000007c


	//----- nvinfo : EIATTR_KPARAM_INFO
	.align		4
.L_9:
        /*0008*/ 	.byte	0x04, 0x17
        /*000a*/ 	.short	(.L_11 - .L_10)
.L_10:
        /*000c*/ 	.word	0x00000000
        /*0010*/ 	.short	0x0003
        /*0012*/ 	.short	0x0018
        /*0014*/ 	.byte	0x00, 0xf0, 0x11, 0x00


	//----- nvinfo : EIATTR_KPARAM_INFO
	.align		4
.L_11:
        /*0018*/ 	.byte	0x04, 0x17
        /*001a*/ 	.short	(.L_13 - .L_12)
.L_12:
        /*001c*/ 	.word	0x00000000
        /*0020*/ 	.short	0x0002
        /*0022*/ 	.short	0x0010
        /*0024*/ 	.byte	0x00, 0xf4, 0x21, 0x00


	//----- nvinfo : EIATTR_KPARAM_INFO
	.align		4
.L_13:
        /*0028*/ 	.byte	0x04, 0x17
        /*002a*/ 	.short	(.L_15 - .L_14)
.L_14:
        /*002c*/ 	.word	0x00000000
        /*0030*/ 	.short	0x0001
        /*0032*/ 	.short	0x0008
        /*0034*/ 	.byte	0x00, 0xf4, 0x21, 0x00


	//----- nvinfo : EIATTR_KPARAM_INFO
	.align		4
.L_15:
        /*0038*/ 	.byte	0x04, 0x17
        /*003a*/ 	.short	(.L_17 - .L_16)
.L_16:
        /*003c*/ 	.word	0x00000000
        /*0040*/ 	.short	0x0000
        /*0042*/ 	.short	0x0000
        /*0044*/ 	.byte	0x00, 0xf4, 0x21, 0x00


	//----- nvinfo : EIATTR_SPARSE_MMA_MASK
	.align		4
.L_17:
        /*0048*/ 	.byte	0x03, 0x50
        /*004a*/ 	.short	0x0000


	//----- nvinfo : EIATTR_MAXREG_COUNT
	.align		4
        /*004c*/ 	.byte	0x03, 0x1b
        /*004e*/ 	.short	0x00ff


	//----- nvinfo : EIATTR_EXIT_INSTR_OFFSETS
	.align		4
        /*0050*/ 	.byte	0x04, 0x1c
        /*0052*/ 	.short	(.L_19 - .L_18)


	//   ....[0]....
.L_18:
        /*0054*/ 	.word	0x00000320


	//   ....[1]....
        /*0058*/ 	.word	0x00000340


	//----- nvinfo : EIATTR_REQNTID
	.align		4
.L_19:
        /*005c*/ 	.byte	0x04, 0x10
        /*005e*/ 	.short	(.L_21 - .L_20)
.L_20:
        /*0060*/ 	.word	0x00000080
        /*0064*/ 	.word	0x00000001
        /*0068*/ 	.word	0x00000001


	//----- nvinfo : EIATTR_CRS_STACK_SIZE
	.align		4
.L_21:
        /*006c*/ 	.byte	0x04, 0x1e
        /*006e*/ 	.short	(.L_23 - .L_22)
.L_22:
        /*0070*/ 	.word	0x00000000


	//----- nvinfo : EIATTR_CBANK_PARAM_SIZE
	.align		4
.L_23:
        /*0074*/ 	.byte	0x03, 0x19
        /*0076*/ 	.short	0x001c


	//----- nvinfo : EIATTR_PARAM_CBANK
	.align		4
        /*0078*/ 	.byte	0x04, 0x0a
        /*007a*/ 	.short	(.L_25 - .L_24)
	.align		4
.L_24:
        /*007c*/ 	.word	index@(.nv.constant0.triton_poi_fused__unsafe_index_leaky_relu_2)
        /*0080*/ 	.short	0x0210
        /*0082*/ 	.short	0x001c


	//----- nvinfo : EIATTR_SW_WAR
	.align		4
.L_25:
        /*0084*/ 	.byte	0x04, 0x36
        /*0086*/ 	.short	(.L_27 - .L_26)
.L_26:
        /*0088*/ 	.word	0x00000008
.L_27:


//--------------------- .nv.callgraph             --------------------------
	.section	.nv.callgraph,"",@"SHT_CUDA_CALLGRAPH"
	.align	4
	.sectionentsize	8
	.align		4
        /*0000*/ 	.word	0x00000000
	.align		4
        /*0004*/ 	.word	0xffffffff
	.align		4
        /*0008*/ 	.word	0x00000000
	.align		4
        /*000c*/ 	.word	0xfffffffe
	.align		4
        /*0010*/ 	.word	0x00000000
	.align		4
        /*0014*/ 	.word	0xfffffffd
	.align		4
        /*0018*/ 	.word	0x00000000
	.align		4
        /*001c*/ 	.word	0xfffffffc


//--------------------- .text.triton_poi_fused__unsafe_index_leaky_relu_2 --------------------------
	.section	.text.triton_poi_fused__unsafe_index_leaky_relu_2,"ax",@progbits
	.align	128
        .global         triton_poi_fused__unsafe_index_leaky_relu_2
        .type           triton_poi_fused__unsafe_index_leaky_relu_2,@function
        .size           triton_poi_fused__unsafe_index_leaky_relu_2,(.L_x_3 - triton_poi_fused__unsafe_index_leaky_relu_2)
        .other          triton_poi_fused__unsafe_index_leaky_relu_2,@"STO_CUDA_ENTRY STV_DEFAULT"
triton_poi_fused__unsafe_index_leaky_relu_2:
.text.triton_poi_fused__unsafe_index_leaky_relu_2:
[----:B------:R-:W0:Y:S02]  /*0000*/  LDC R1, c[0x0][0x28] ;  /* 0x00000a00ff017b82 */ /* 0x000e240000000800 */
[----:B------:R-:W1:Y:S01]  /*0010*/  S2R R0, SR_TID.X ;  /* 0x0000000000007919 */ /* 0x000e620000002100 */
[----:B------:R-:W2:Y:S01]  /*0020*/  LDC.64 R6, c[0x0][0x210] ;  /* 0x00008400ff067b82 */ /* 0x000ea20000000a00 */
[----:B------:R-:W-:Y:S01]  /*0030*/  ULDC.64 UR4, c[0x0][0x208] ;  /* 0x0000820000047ab9 */ /* 0x000fe20000000a00 */
[----:B------:R-:W-:Y:S01]  /*0040*/  ULDC.64 UR6, c[0x0][0x218] ;  /* 0x0000860000067ab9 */ /* 0x000fe20000000a00 */
[----:B------:R-:W3:Y:S01]  /*0050*/  S2R R11, SR_CTAID.X ;  /* 0x00000000000b7919 */ /* 0x000ee20000002500 */
[----:B-1----:R-:W-:-:S05]  /*0060*/  LOP3.LUT R0, R0, 0x7f, RZ, 0xc0, !PT ;  /* 0x0000007f00007812 */ /* 0x002fca00078ec0ff */
[----:B---3--:R-:W-:-:S05]  /*0070*/  IMAD R0, R11, 0x80, R0 ;  /* 0x000000800b007824 */ /* 0x008fca00078e0200 */
[----:B------:R-:W-:Y:S02]  /*0080*/  SHF.R.S32.HI R3, RZ, 0x1f, R0 ;  /* 0x0000001fff037819 */ /* 0x000fe40000011400 */
[----:B------:R-:W-:Y:S02]  /*0090*/  ISETP.GE.AND P0, PT, R0, 0x400, PT ;  /* 0x000004000000780c */ /* 0x000fe40003f06270 */
[----:B------:R-:W-:-:S04]  /*00a0*/  LEA.HI R3, R3, R0, RZ, 0x3 ;  /* 0x0000000003037211 */ /* 0x000fc800078f18ff */
[----:B------:R-:W-:Y:S02]  /*00b0*/  SHF.R.S32.HI R2, RZ, 0x3, R3 ;  /* 0x00000003ff027819 */ /* 0x000fe40000011403 */
[----:B------:R-:W-:Y:S02]  /*00c0*/  LOP3.LUT R5, R3, 0xfffffff8, RZ, 0xc0, !PT ;  /* 0xfffffff803057812 */ /* 0x000fe400078ec0ff */
[----:B------:R-:W-:-:S03]  /*00d0*/  LEA.HI R4, R2, R2, RZ, 0x3 ;  /* 0x0000000202047211 */ /* 0x000fc600078f18ff */
[----:B------:R-:W-:Y:S01]  /*00e0*/  IMAD.IADD R9, R0, 0x1, -R5 ;  /* 0x0000000100097824 */ /* 0x000fe200078e0a05 */
[----:B------:R-:W-:-:S03]  /*00f0*/  LOP3.LUT R3, R4, 0xfffffff8, RZ, 0xc0, !PT ;  /* 0xfffffff804037812 */ /* 0x000fc600078ec0ff */
[----:B--2---:R-:W-:-:S04]  /*0100*/  IMAD.WIDE R8, R9, 0x8, R6 ;  /* 0x0000000809087825 */ /* 0x004fc800078e0206 */
[----:B------:R-:W-:Y:S01]  /*0110*/  IMAD.IADD R5, R2, 0x1, -R3 ;  /* 0x0000000102057824 */ /* 0x000fe200078e0a03 */
[----:B------:R-:W-:-:S03]  /*0120*/  CS2R R2, SRZ ;  /* 0x0000000000027805 */ /* 0x000fc6000001ff00 */
[----:B------:R-:W-:Y:S01]  /*0130*/  IMAD.WIDE R6, R5, 0x8, R6 ;  /* 0x0000000805067825 */ /* 0x000fe200078e0206 */
[----:B------:R-:W-:Y:S02]  /*0140*/  CS2R R4, SRZ ;  /* 0x0000000000047805 */ /* 0x000fe4000001ff00 */
[----:B------:R1:W2:Y:S04]  /*0150*/  @!P0 LDG.E.EL.64 R2, desc[UR4][R8.64] ;  /* 0x0000000408028981 */ /* 0x0002a8000c2e1b00 */
[----:B------:R-:W3:Y:S01]  /*0160*/  @!P0 LDG.E.EL.64 R4, desc[UR4][R6.64] ;  /* 0x0000000406048981 */ /* 0x000ee2000c2e1b00 */
[----:B------:R-:W-:Y:S01]  /*0170*/  SHF.R.S32.HI R15, RZ, 0x18, R11 ;  /* 0x00000018ff0f7819 */ /* 0x000fe2000001140b */
[----:B------:R-:W-:Y:S03]  /*0180*/  BSSY B0, `(.L_x_0) ;  /* 0x0000016000007945 */ /* 0x000fe60003800000 */
[----:B-1----:R-:W-:-:S04]  /*0190*/  SGXT R9, R15, 0x1 ;  /* 0x000000010f09781a */ /* 0x002fc80000000200 */
[----:B------:R-:W-:-:S04]  /*01a0*/  LEA.HI R9, R9, R0, RZ, 0x6 ;  /* 0x0000000009097211 */ /* 0x000fc800078f30ff */
[----:B------:R-:W-:-:S05]  /*01b0*/  SHF.R.S32.HI R9, RZ, 0x6, R9 ;  /* 0x00000006ff097819 */ /* 0x000fca0000011409 */
[----:B------:R-:W-:Y:S01]  /*01c0*/  IMAD.SHL.U32 R9, R9, 0x10, RZ ;  /* 0x0000001009097824 */ /* 0x000fe200078e00ff */
[C---:B--2---:R-:W-:Y:S02]  /*01d0*/  LEA R13, P1, R2.reuse, UR6, 0x2 ;  /* 0x00000006020d7c11 */ /* 0x044fe4000f8210ff */
[----:B------:R-:W-:Y:S02]  /*01e0*/  SHF.R.U32.HI R10, RZ, 0x1b, R3 ;  /* 0x0000001bff0a7819 */ /* 0x000fe40000011603 */
[----:B---3--:R-:W-:Y:S02]  /*01f0*/  SHF.R.U32.HI R14, RZ, 0x1d, R5 ;  /* 0x0000001dff0e7819 */ /* 0x008fe40000011605 */
[----:B------:R-:W-:Y:S02]  /*0200*/  LEA.HI.X R12, R2, UR7, R3, 0x2, P1 ;  /* 0x00000007020c7c11 */ /* 0x000fe400088f1403 */
[----:B------:R-:W-:Y:S01]  /*0210*/  LOP3.LUT R11, R14, 0x4, RZ, 0xc0, !PT ;  /* 0x000000040e0b7812 */ /* 0x000fe200078ec0ff */
[----:B------:R-:W1:Y:S01]  /*0220*/  LDC.64 R2, c[0x0][0x220] ;  /* 0x00008800ff027b82 */ /* 0x000e620000000a00 */
[----:B------:R-:W-:-:S02]  /*0230*/  LOP3.LUT R10, R10, 0x10, RZ, 0xc0, !PT ;  /* 0x000000100a0a7812 */ /* 0x000fc400078ec0ff */
[----:B------:R-:W-:Y:S02]  /*0240*/  IADD3 R6, P1, R4, R11, RZ ;  /* 0x0000000b04067210 */ /* 0x000fe40007f3e0ff */
[----:B------:R-:W-:-:S03]  /*0250*/  IADD3 R4, P2, R10, R13, RZ ;  /* 0x0000000d0a047210 */ /* 0x000fc60007f5e0ff */
[----:B------:R-:W-:Y:S01]  /*0260*/  IMAD.X R7, RZ, RZ, R5, P1 ;  /* 0x000000ffff077224 */ /* 0x000fe200008e0605 */
[----:B------:R-:W-:Y:S01]  /*0270*/  LEA R4, P1, R6, R4, 0x4 ;  /* 0x0000000406047211 */ /* 0x000fe200078220ff */
[----:B------:R-:W-:-:S05]  /*0280*/  IMAD.X R5, RZ, RZ, R12, P2 ;  /* 0x000000ffff057224 */ /* 0x000fca00010e060c */
[----:B------:R-:W-:Y:S01]  /*0290*/  LEA.HI.X R5, R6, R5, R7, 0x4, P1 ;  /* 0x0000000506057211 */ /* 0x000fe200008f2407 */
[----:B------:R-:W-:Y:S02]  /*02a0*/  IMAD.MOV.U32 R6, RZ, RZ, RZ ;  /* 0x000000ffff067224 */ /* 0x000fe400078e00ff */
[----:B------:R-:W-:Y:S01]  /*02b0*/  IMAD.WIDE R4, R9, 0x4, R4 ;  /* 0x0000000409047825 */ /* 0x000fe200078e0204 */
[----:B------:R-:W-:Y:S06]  /*02c0*/  @P0 BRA `(.L_x_1) ;  /* 0x0000000000040947 */ /* 0x000fec0003800000 */
[----:B------:R2:W5:Y:S02]  /*02d0*/  LDG.E.EL R6, desc[UR4][R4.64] ;  /* 0x0000000404067981 */ /* 0x000564000c2e1900 */
.L_x_1:
[----:B------:R-:W-:Y:S05]  /*02e0*/  BSYNC B0 ;  /* 0x0000000000007941 */ /* 0x000fea0003800000 */
.L_x_0:
[----:B-----5:R-:W-:Y:S01]  /*02f0*/  FSETP.GT.AND P1, PT, R6, RZ, PT ;  /* 0x000000ff0600720b */ /* 0x020fe20003f24000 */
[----:B-1----:R-:W-:-:S12]  /*0300*/  IMAD.WIDE R2, R0, 0x4, R2 ;  /* 0x0000000400027825 */ /* 0x002fd800078e0202 */
[----:B------:R-:W-:Y:S01]  /*0310*/  @!P1 FMUL R6, R6, 0.0099999997764825820923 ;  /* 0x3c23d70a06069820 */ /* 0x000fe20000400000 */
[----:B------:R-:W-:Y:S06]  /*0320*/  @P0 EXIT ;  /* 0x000000000000094d */ /* 0x000fec0003800000 */
[----:B------:R-:W-:Y:S01]  /*0330*/  STG.E desc[UR4][R2.64], R6 ;  /* 0x0000000602007986 */ /* 0x000fe2000c101904 */
[----:B------:R-:W-:Y:S05]  /*0340*/  EXIT ;  /* 0x000000000000794d */ /* 0x000fea0003800000 */
.L_x_2:
[----:B------:R-:W-:-:S00]  /*0350*/  BRA `(.L_x_2) ;  /* 0xfffffffc00fc7947 */ /* 0x000fc0000383ffff */
[----:B------:R-:W-:-:S00]  /*0360*/  NOP ;  /* 0x0000000000007918 */ /* 0x000fc00000000000 */
        /* <DEDUP_REMOVED lines=9> */
.L_x_3:


//--------------------- .nv.constant0.triton_poi_fused__unsafe_index_leaky_relu_2 --------------------------
	.section	.nv.constant0.triton_poi_fused__unsafe_index_leaky_relu_2,"a",@progbits
	.sectionflags	@""
	.align	4
.nv.constant0.triton_poi_fused__unsafe_index_leaky_relu_2:
	.zero		556
